	.headerflags	@"EF_CUDA_TEXMODE_UNIFIED EF_CUDA_64BIT_ADDRESS EF_CUDA_ACCELERATORS EF_CUDA_SM90 EF_CUDA_VIRTUAL_SM(EF_CUDA_SM90)"
	.elftype	@"ET_EXEC"


//--------------------- .nv.info                  --------------------------
	.section	.nv.info,"",@"SHT_CUDA_INFO"
	.align	4


	//----- nvinfo : EIATTR_REGCOUNT
	.align		4
        /*0000*/ 	.byte	0x04, 0x2f
        /*0002*/ 	.short	(.L_3 - .L_2)
	.align		4
.L_2:
        /*0004*/ 	.word	index@(triton_poi_fused__native_batch_norm_legit_no_training_add_3)
        /*0008*/ 	.word	0x00000016


	//----- nvinfo : EIATTR_MIN_STACK_SIZE
	.align		4
.L_3:
        /*000c*/ 	.byte	0x04, 0x12
        /*000e*/ 	.short	(.L_5 - .L_4)
	.align		4
.L_4:
        /*0010*/ 	.word	index@(triton_poi_fused__native_batch_norm_legit_no_training_add_3)
        /*0014*/ 	.word	0x00000000


	//----- nvinfo : EIATTR_FRAME_SIZE
	.align		4
.L_5:
        /*0018*/ 	.byte	0x04, 0x11
        /*001a*/ 	.short	(.L_7 - .L_6)
	.align		4
.L_6:
        /*001c*/ 	.word	index@(triton_poi_fused__native_batch_norm_legit_no_training_add_3)
        /*0020*/ 	.word	0x00000000


	//----- nvinfo : EIATTR_MIN_STACK_SIZE
	.align		4
.L_7:
        /*0024*/ 	.byte	0x04, 0x12
        /*0026*/ 	.short	(.L_9 - .L_8)
	.align		4
.L_8:
        /*0028*/ 	.word	index@(triton_poi_fused__native_batch_norm_legit_no_training_add_3)
        /*002c*/ 	.word	0x00000000
.L_9:


//--------------------- .nv.info.triton_poi_fused__native_batch_norm_legit_no_training_add_3 --------------------------
	.section	.nv.info.triton_poi_fused__native_batch_norm_legit_no_training_add_3,"",@"SHT_CUDA_INFO"
	.sectionflags	@""
	.align	4


	//----- nvinfo : EIATTR_CUDA_API_VERSION
	.align		4
        /*0000*/ 	.byte	0x04, 0x37
        /*0002*/ 	.short	(.L_11 - .L_10)
.L_10:
        /*0004*/ 	.word	0x0000007c


	//----- nvinfo : EIATTR_KPARAM_INFO
	.align		4
.L_11:
        /*0008*/ 	.byte	0x04, 0x17
        /*000a*/ 	.short	(.L_13 - .L_12)
.L_12:
        /*000c*/ 	.word	0x00000000
        /*0010*/ 	.short	0x0007
        /*0012*/ 	.short	0x0038
        /*0014*/ 	.byte	0x00, 0xf0, 0x11, 0x00


	//----- nvinfo : EIATTR_KPARAM_INFO
	.align		4
.L_13:
        /*0018*/ 	.byte	0x04, 0x17
        /*001a*/ 	.short	(.L_15 - .L_14)
.L_14:
        /*001c*/ 	.word	0x00000000
        /*0020*/ 	.short	0x0006
        /*0022*/ 	.short	0x0030
        /*0024*/ 	.byte	0x00, 0xf4, 0x21, 0x00


	//----- nvinfo : EIATTR_KPARAM_INFO
	.align		4
.L_15:
        /*0028*/ 	.byte	0x04, 0x17
        /*002a*/ 	.short	(.L_17 - .L_16)
.L_16:
        /*002c*/ 	.word	0x00000000
        /*0030*/ 	.short	0x0005
        /*0032*/ 	.short	0x0028
        /*0034*/ 	.byte	0x00, 0xf4, 0x21, 0x00


	//----- nvinfo : EIATTR_KPARAM_INFO
	.align		4
.L_17:
        /*0038*/ 	.byte	0x04, 0x17
        /*003a*/ 	.short	(.L_19 - .L_18)
.L_18:
        /*003c*/ 	.word	0x00000000
        /*0040*/ 	.short	0x0004
        /*0042*/ 	.short	0x0020
        /*0044*/ 	.byte	0x00, 0xf4, 0x21, 0x00


	//----- nvinfo : EIATTR_KPARAM_INFO
	.align		4
.L_19:
        /*0048*/ 	.byte	0x04, 0x17
        /*004a*/ 	.short	(.L_21 - .L_20)
.L_20:
        /*004c*/ 	.word	0x00000000
        /*0050*/ 	.short	0x0003
        /*0052*/ 	.short	0x0018
        /*0054*/ 	.byte	0x00, 0xf4, 0x21, 0x00


	//----- nvinfo : EIATTR_KPARAM_INFO
	.align		4
.L_21:
        /*0058*/ 	.byte	0x04, 0x17
        /*005a*/ 	.short	(.L_23 - .L_22)
.L_22:
        /*005c*/ 	.word	0x00000000
        /*0060*/ 	.short	0x0002
        /*0062*/ 	.short	0x0010
        /*0064*/ 	.byte	0x00, 0xf4, 0x21, 0x00


	//----- nvinfo : EIATTR_KPARAM_INFO
	.align		4
.L_23:
        /*0068*/ 	.byte	0x04, 0x17
        /*006a*/ 	.short	(.L_25 - .L_24)
.L_24:
        /*006c*/ 	.word	0x00000000
        /*0070*/ 	.short	0x0001
        /*0072*/ 	.short	0x0008
        /*0074*/ 	.byte	0x00, 0xf4, 0x21, 0x00


	//----- nvinfo : EIATTR_KPARAM_INFO
	.align		4
.L_25:
        /*0078*/ 	.byte	0x04, 0x17
        /*007a*/ 	.short	(.L_27 - .L_26)
.L_26:
        /*007c*/ 	.word	0x00000000
        /*0080*/ 	.short	0x0000
        /*0082*/ 	.short	0x0000
        /*0084*/ 	.byte	0x00, 0xf4, 0x21, 0x00


	//----- nvinfo : EIATTR_SPARSE_MMA_MASK
	.align		4
.L_27:
        /*0088*/ 	.byte	0x03, 0x50
        /*008a*/ 	.short	0x0000


	//----- nvinfo : EIATTR_MAXREG_COUNT
	.align		4
        /*008c*/ 	.byte	0x03, 0x1b
        /*008e*/ 	.short	0x00ff


	//----- nvinfo : EIATTR_EXIT_INSTR_OFFSETS
	.align		4
        /*0090*/ 	.byte	0x04, 0x1c
        /*0092*/ 	.short	(.L_29 - .L_28)


	//   ....[0]....
.L_28:
        /*0094*/ 	.word	0x00000350


	//   ....[1]....
        /*0098*/ 	.word	0x00000370


	//----- nvinfo : EIATTR_REQNTID
	.align		4
.L_29:
        /*009c*/ 	.byte	0x04, 0x10
        /*009e*/ 	.short	(.L_31 - .L_30)
.L_30:
        /*00a0*/ 	.word	0x00000080
        /*00a4*/ 	.word	0x00000001
        /*00a8*/ 	.word	0x00000001


	//----- nvinfo : EIATTR_CBANK_PARAM_SIZE
	.align		4
.L_31:
        /*00ac*/ 	.byte	0x03, 0x19
        /*00ae*/ 	.short	0x003c


	//----- nvinfo : EIATTR_PARAM_CBANK
	.align		4
        /*00b0*/ 	.byte	0x04, 0x0a
        /*00b2*/ 	.short	(.L_33 - .L_32)
	.align		4
.L_32:
        /*00b4*/ 	.word	index@(.nv.constant0.triton_poi_fused__native_batch_norm_legit_no_training_add_3)
        /*00b8*/ 	.short	0x0210
        /*00ba*/ 	.short	0x003c


	//----- nvinfo : EIATTR_SW_WAR
	.align		4
.L_33:
        /*00bc*/ 	.byte	0x04, 0x36
        /*00be*/ 	.short	(.L_35 - .L_34)
.L_34:
        /*00c0*/ 	.word	0x00000008
.L_35:


//--------------------- .nv.callgraph             --------------------------
	.section	.nv.callgraph,"",@"SHT_CUDA_CALLGRAPH"
	.align	4
	.sectionentsize	8
	.align		4
        /*0000*/ 	.word	0x00000000
	.align		4
        /*0004*/ 	.word	0xffffffff
	.align		4
        /*0008*/ 	.word	0x00000000
	.align		4
        /*000c*/ 	.word	0xfffffffe
	.align		4
        /*0010*/ 	.word	0x00000000
	.align		4
        /*0014*/ 	.word	0xfffffffd
	.align		4
        /*0018*/ 	.word	0x00000000
	.align		4
        /*001c*/ 	.word	0xfffffffc


//--------------------- .nv.constant4             --------------------------
	.section	.nv.constant4,"a",@progbits
	.align	8
	.align		8
.nv.constant4:
        /*0000*/ 	.dword	_$_str
	.align		8
        /*0008*/ 	.dword	_$_str_$_2


//--------------------- .text.triton_poi_fused__native_batch_norm_legit_no_training_add_3 --------------------------
	.section	.text.triton_poi_fused__native_batch_norm_legit_no_training_add_3,"ax",@progbits
	.align	128
        .global         triton_poi_fused__native_batch_norm_legit_no_training_add_3
        .type           triton_poi_fused__native_batch_norm_legit_no_training_add_3,@function
        .size           triton_poi_fused__native_batch_norm_legit_no_training_add_3,(.L_x_1 - triton_poi_fused__native_batch_norm_legit_no_training_add_3)
        .other          triton_poi_fused__native_batch_norm_legit_no_training_add_3,@"STO_CUDA_ENTRY STV_DEFAULT"
triton_poi_fused__native_batch_norm_legit_no_training_add_3:
.text.triton_poi_fused__native_batch_norm_legit_no_training_add_3:
[----:B------:R-:W0:Y:S01]  /*0000*/  LDC R1, c[0x0][0x28] ;  /* 0x00000a00ff017b82 */ /* 0x000e220000000800 */
[----:B------:R-:W1:Y:S07]  /*0010*/  S2R R0, SR_TID.X ;  /* 0x0000000000007919 */ /* 0x000e6e0000002100 */
[----:B------:R-:W2:Y:S01]  /*0020*/  LDC.64 R12, c[0x0][0x228] ;  /* 0x00008a00ff0c7b82 */ /* 0x000ea20000000a00 */
[----:B------:R-:W-:Y:S01]  /*0030*/  ULDC.64 UR4, c[0x0][0x208] ;  /* 0x0000820000047ab9 */ /* 0x000fe20000000a00 */
[----:B------:R-:W3:Y:S06]  /*0040*/  S2R R3, SR_CTAID.X ;  /* 0x0000000000037919 */ /* 0x000eec0000002500 */
[----:B------:R-:W4:Y:S08]  /*0050*/  LDC.64 R8, c[0x0][0x218] ;  /* 0x00008600ff087b82 */ /* 0x000f300000000a00 */
[----:B------:R-:W5:Y:S08]  /*0060*/  LDC.64 R10, c[0x0][0x220] ;  /* 0x00008800ff0a7b82 */ /* 0x000f700000000a00 */
[----:B------:R-:W4:Y:S01]  /*0070*/  LDC.64 R14, c[0x0][0x230] ;  /* 0x00008c00ff0e7b82 */ /* 0x000f220000000a00 */
[----:B-1----:R-:W-:-:S07]  /*0080*/  LOP3.LUT R0, R0, 0x7f, RZ, 0xc0, !PT ;  /* 0x0000007f00007812 */ /* 0x002fce00078ec0ff */
[----:B------:R-:W1:Y:S01]  /*0090*/  LDC.64 R16, c[0x0][0x238] ;  /* 0x00008e00ff107b82 */ /* 0x000e620000000a00 */
[----:B---3--:R-:W-:Y:S02]  /*00a0*/  SHF.R.S32.HI R2, RZ, 0x18, R3 ;  /* 0x00000018ff027819 */ /* 0x008fe40000011403 */
[----:B------:R-:W-:Y:S02]  /*00b0*/  LEA R0, R3, R0, 0x7 ;  /* 0x0000000003007211 */ /* 0x000fe400078e38ff */
[----:B------:R-:W-:-:S03]  /*00c0*/  SGXT R3, R2, 0x1 ;  /* 0x000000010203781a */ /* 0x000fc60000000200 */
[----:B------:R-:W3:Y:S01]  /*00d0*/  LDC.64 R4, c[0x0][0x210] ;  /* 0x00008400ff047b82 */ /* 0x000ee20000000a00 */
[----:B------:R-:W-:Y:S02]  /*00e0*/  ISETP.GE.AND P2, PT, R0, 0x100, PT ;  /* 0x000001000000780c */ /* 0x000fe40003f46270 */
[----:B------:R-:W-:-:S04]  /*00f0*/  LEA.HI R3, R3, R0, RZ, 0x4 ;  /* 0x0000000003037211 */ /* 0x000fc800078f20ff */
[----:B------:R-:W-:-:S04]  /*0100*/  SHF.R.S32.HI R3, RZ, 0x4, R3 ;  /* 0x00000004ff037819 */ /* 0x000fc80000011403 */
[----:B------:R-:W-:-:S04]  /*0110*/  LEA.HI R2, R3, R3, RZ, 0x2 ;  /* 0x0000000303027211 */ /* 0x000fc800078f10ff */
[----:B------:R-:W-:-:S04]  /*0120*/  LOP3.LUT R2, R2, 0xfffffffc, RZ, 0xc0, !PT ;  /* 0xfffffffc02027812 */ /* 0x000fc800078ec0ff */
[----:B------:R-:W-:Y:S02]  /*0130*/  IADD3 R19, R3, -R2, RZ ;  /* 0x8000000203137210 */ /* 0x000fe40007ffe0ff */
[----:B------:R-:W-:-:S03]  /*0140*/  CS2R R2, SRZ ;  /* 0x0000000000027805 */ /* 0x000fc6000001ff00 */
[----:B--2---:R-:W-:-:S05]  /*0150*/  IMAD.WIDE R12, R19, 0x4, R12 ;  /* 0x00000004130c7825 */ /* 0x004fca00078e020c */
[----:B------:R2:W3:Y:S01]  /*0160*/  @!P2 LDG.E.EL R2, desc[UR4][R12.64] ;  /* 0x000000040c02a981 */ /* 0x0004e2000c2e1900 */
[----:B------:R-:W-:Y:S01]  /*0170*/  CS2R R6, SRZ ;  /* 0x0000000000067805 */ /* 0x000fe2000001ff00 */
[----:B----4-:R-:W-:Y:S01]  /*0180*/  IMAD.WIDE R8, R0, 0x4, R8 ;  /* 0x0000000400087825 */ /* 0x010fe200078e0208 */
[----:B------:R-:W-:-:S03]  /*0190*/  HFMA2.MMA R18, -RZ, RZ, 0, 0 ;  /* 0x00000000ff127435 */ /* 0x000fc600000001ff */
[C---:B-----5:R-:W-:Y:S01]  /*01a0*/  IMAD.WIDE R10, R19.reuse, 0x4, R10 ;  /* 0x00000004130a7825 */ /* 0x060fe200078e020a */
[----:B------:R4:W5:Y:S04]  /*01b0*/  @!P2 LDG.E R6, desc[UR4][R8.64] ;  /* 0x000000040806a981 */ /* 0x000968000c1e1900 */
[----:B------:R3:W5:Y:S01]  /*01c0*/  @!P2 LDG.E.EL R3, desc[UR4][R10.64] ;  /* 0x000000040a03a981 */ /* 0x000762000c2e1900 */
[----:B0-2---:R-:W-:-:S04]  /*01d0*/  IMAD.WIDE R12, R19, 0x4, R14 ;  /* 0x00000004130c7825 */ /* 0x005fc800078e020e */
[----:B-1----:R-:W-:Y:S01]  /*01e0*/  IMAD.WIDE R14, R19, 0x4, R16 ;  /* 0x00000004130e7825 */ /* 0x002fe200078e0210 */
[----:B------:R-:W-:Y:S01]  /*01f0*/  MOV R16, RZ ;  /* 0x000000ff00107202 */ /* 0x000fe20000000f00 */
[----:B------:R-:W2:Y:S01]  /*0200*/  @!P2 LDG.E.EL R7, desc[UR4][R12.64] ;  /* 0x000000040c07a981 */ /* 0x000ea2000c2e1900 */
[----:B----4-:R-:W0:Y:S01]  /*0210*/  LDC.64 R8, c[0x0][0x240] ;  /* 0x00009000ff087b82 */ /* 0x010e220000000a00 */
[----:B---3--:R-:W-:Y:S02]  /*0220*/  IMAD.WIDE R4, R0, 0x4, R4 ;  /* 0x0000000400047825 */ /* 0x008fe400078e0204 */
[----:B------:R-:W2:Y:S04]  /*0230*/  @!P2 LDG.E.EL R18, desc[UR4][R14.64] ;  /* 0x000000040e12a981 */ /* 0x000ea8000c2e1900 */
[----:B------:R-:W3:Y:S01]  /*0240*/  @!P2 LDG.E R16, desc[UR4][R4.64] ;  /* 0x000000040410a981 */ /* 0x000ee2000c1e1900 */
[----:B------:R-:W-:Y:S01]  /*0250*/  HFMA2.MMA R11, -RZ, RZ, 1.625, 0 ;  /* 0x3e800000ff0b7435 */ /* 0x000fe200000001ff */
[----:B------:R-:W-:-:S04]  /*0260*/  FADD R2, R2, 9.9999997473787516356e-06 ;  /* 0x3727c5ac02027421 */ /* 0x000fc80000000000 */
[----:B------:R-:W1:Y:S01]  /*0270*/  MUFU.SQRT R10, R2 ;  /* 0x00000002000a7308 */ /* 0x000e620000002000 */
[----:B-----5:R-:W-:Y:S01]  /*0280*/  FADD R3, -R3, R6 ;  /* 0x0000000603037221 */ /* 0x020fe20000000100 */
[C---:B-1----:R-:W-:Y:S02]  /*0290*/  FSETP.GT.AND P0, PT, R10.reuse, 8.50705917302346158658e+37, PT ;  /* 0x7e8000000a00780b */ /* 0x042fe40003f04000 */
[----:B------:R-:W-:Y:S02]  /*02a0*/  FSETP.GEU.AND P1, PT, R10, 1.175494350822287508e-38, PT ;  /* 0x008000000a00780b */ /* 0x000fe40003f2e000 */
[----:B------:R-:W-:-:S09]  /*02b0*/  FSEL R11, R11, 1, P0 ;  /* 0x3f8000000b0b7808 */ /* 0x000fd20000000000 */
[----:B------:R-:W-:Y:S02]  /*02c0*/  @P0 FMUL R10, R10, 0.25 ;  /* 0x3e8000000a0a0820 */ /* 0x000fe40000400000 */
[----:B------:R-:W-:Y:S02]  /*02d0*/  @!P1 FMUL R11, R11, 16777216 ;  /* 0x4b8000000b0b9820 */ /* 0x000fe40000400000 */
[----:B------:R-:W-:-:S06]  /*02e0*/  @!P1 FMUL R10, R10, 16777216 ;  /* 0x4b8000000a0a9820 */ /* 0x000fcc0000400000 */
[----:B------:R-:W1:Y:S02]  /*02f0*/  MUFU.RCP R10, R10 ;  /* 0x0000000a000a7308 */ /* 0x000e640000001000 */
[----:B-1----:R-:W-:-:S04]  /*0300*/  FMUL R2, R10, R11 ;  /* 0x0000000b0a027220 */ /* 0x002fc80000400000 */
[----:B------:R-:W-:-:S04]  /*0310*/  FMUL R3, R3, R2 ;  /* 0x0000000203037220 */ /* 0x000fc80000400000 */
[----:B--2---:R-:W-:Y:S01]  /*0320*/  FFMA R7, R3, R7, R18 ;  /* 0x0000000703077223 */ /* 0x004fe20000000012 */
[----:B0-----:R-:W-:-:S04]  /*0330*/  IMAD.WIDE R2, R0, 0x4, R8 ;  /* 0x0000000400027825 */ /* 0x001fc800078e0208 */
[----:B---3--:R-:W-:Y:S01]  /*0340*/  FADD R7, R7, R16 ;  /* 0x0000001007077221 */ /* 0x008fe20000000000 */
[----:B------:R-:W-:Y:S06]  /*0350*/  @P2 EXIT ;  /* 0x000000000000294d */ /* 0x000fec0003800000 */
[----:B------:R-:W-:Y:S01]  /*0360*/  STG.E desc[UR4][R2.64], R7 ;  /* 0x0000000702007986 */ /* 0x000fe2000c101904 */
[----:B------:R-:W-:Y:S05]  /*0370*/  EXIT ;  /* 0x000000000000794d */ /* 0x000fea0003800000 */
.L_x_0:
[----:B------:R-:W-:-:S00]  /*0380*/  BRA `(.L_x_0) ;  /* 0xfffffffc00fc7947 */ /* 0x000fc0000383ffff */
[----:B------:R-:W-:-:S00]  /*0390*/  NOP ;  /* 0x0000000000007918 */ /* 0x000fc00000000000 */
        /* <DEDUP_REMOVED lines=14> */
.L_x_1:


//--------------------- .nv.global.init           --------------------------
	.section	.nv.global.init,"aw",@progbits
.nv.global.init:
	.type		_$_str,@object
	.size		_$_str,(_$_str_$_2 - _$_str)
_$_str:
        /*0000*/ 	.byte	0x5f, 0x5f, 0x43, 0x55, 0x44, 0x41, 0x5f, 0x46, 0x54, 0x5a, 0x00
	.type		_$_str_$_2,@object
	.size		_$_str_$_2,(.L_1 - _$_str_$_2)
_$_str_$_2:
        /*000b*/ 	.byte	0x5f, 0x5f, 0x43, 0x55, 0x44, 0x41, 0x5f, 0x50, 0x52, 0x45, 0x43, 0x5f, 0x53, 0x51, 0x52, 0x54
        /*001b*/ 	.byte	0x00
.L_1:


//--------------------- .nv.constant0.triton_poi_fused__native_batch_norm_legit_no_training_add_3 --------------------------
	.section	.nv.constant0.triton_poi_fused__native_batch_norm_legit_no_training_add_3,"a",@progbits
	.sectionflags	@""
	.align	4
.nv.constant0.triton_poi_fused__native_batch_norm_legit_no_training_add_3:
	.zero		588
